//
// Generated by NVIDIA NVVM Compiler
//
// Compiler Build ID: CL-36424714
// Cuda compilation tools, release 13.0, V13.0.88
// Based on NVVM 20.0.0
//

.version 9.0
.target sm_100
.address_size 64

	// .globl	_Z14matrix_mul_gpuPKfS0_Pfi

.visible .entry _Z14matrix_mul_gpuPKfS0_Pfi(
	.param .u64 .ptr .align 1 _Z14matrix_mul_gpuPKfS0_Pfi_param_0,
	.param .u64 .ptr .align 1 _Z14matrix_mul_gpuPKfS0_Pfi_param_1,
	.param .u64 .ptr .align 1 _Z14matrix_mul_gpuPKfS0_Pfi_param_2,
	.param .u32 _Z14matrix_mul_gpuPKfS0_Pfi_param_3
)
{
	.reg .pred 	%p<10>;
	.reg .b32 	%r<81>;
	.reg .b32 	%f<67>;
	.reg .b64 	%rd<48>;

	ld.param.u64 	%rd5, [_Z14matrix_mul_gpuPKfS0_Pfi_param_0];
	ld.param.u64 	%rd6, [_Z14matrix_mul_gpuPKfS0_Pfi_param_1];
	ld.param.u64 	%rd4, [_Z14matrix_mul_gpuPKfS0_Pfi_param_2];
	ld.param.u32 	%r44, [_Z14matrix_mul_gpuPKfS0_Pfi_param_3];
	cvta.to.global.u64 	%rd1, %rd6;
	cvta.to.global.u64 	%rd2, %rd5;
	mov.u32 	%r45, %tid.x;
	mov.u32 	%r46, %ntid.x;
	mov.u32 	%r47, %ctaid.x;
	mad.lo.s32 	%r1, %r46, %r47, %r45;
	mov.u32 	%r2, %tid.y;
	mov.u32 	%r48, %ntid.y;
	mov.u32 	%r49, %ctaid.y;
	mul.lo.s32 	%r3, %r48, %r49;
	add.s32 	%r50, %r3, %r2;
	max.s32 	%r51, %r1, %r50;
	setp.ge.s32 	%p1, %r51, %r44;
	@%p1 bra 	$L__BB0_13;
	mul.lo.s32 	%r5, %r44, %r1;
	and.b32  	%r6, %r44, 7;
	setp.lt.u32 	%p2, %r44, 8;
	mov.f32 	%f66, 0f00000000;
	mov.b32 	%r79, 0;
	@%p2 bra 	$L__BB0_4;
	and.b32  	%r79, %r44, 2147483640;
	neg.s32 	%r77, %r79;
	add.s32 	%r53, %r2, %r44;
	add.s32 	%r76, %r53, %r3;
	shl.b32 	%r10, %r44, 3;
	shl.b32 	%r54, %r44, 1;
	add.s32 	%r75, %r50, %r54;
	mad.lo.s32 	%r74, %r44, 3, %r50;
	shl.b32 	%r55, %r44, 2;
	add.s32 	%r73, %r50, %r55;
	mad.lo.s32 	%r72, %r44, 5, %r50;
	mad.lo.s32 	%r71, %r44, 6, %r50;
	mad.lo.s32 	%r70, %r44, 7, %r50;
	add.s64 	%rd3, %rd2, 16;
	mov.f32 	%f66, 0f00000000;
	mov.u32 	%r68, %r5;
	mov.u32 	%r69, %r50;
$L__BB0_3:
	.pragma "nounroll";
	mul.wide.s32 	%rd7, %r68, 4;
	add.s64 	%rd8, %rd3, %rd7;
	ld.global.f32 	%f16, [%rd8+-16];
	mul.wide.u32 	%rd9, %r69, 4;
	add.s64 	%rd10, %rd1, %rd9;
	ld.global.f32 	%f17, [%rd10];
	fma.rn.f32 	%f18, %f16, %f17, %f66;
	ld.global.f32 	%f19, [%rd8+-12];
	mul.wide.u32 	%rd11, %r76, 4;
	add.s64 	%rd12, %rd1, %rd11;
	ld.global.f32 	%f20, [%rd12];
	fma.rn.f32 	%f21, %f19, %f20, %f18;
	ld.global.f32 	%f22, [%rd8+-8];
	mul.wide.u32 	%rd13, %r75, 4;
	add.s64 	%rd14, %rd1, %rd13;
	ld.global.f32 	%f23, [%rd14];
	fma.rn.f32 	%f24, %f22, %f23, %f21;
	ld.global.f32 	%f25, [%rd8+-4];
	mul.wide.u32 	%rd15, %r74, 4;
	add.s64 	%rd16, %rd1, %rd15;
	ld.global.f32 	%f26, [%rd16];
	fma.rn.f32 	%f27, %f25, %f26, %f24;
	ld.global.f32 	%f28, [%rd8];
	mul.wide.u32 	%rd17, %r73, 4;
	add.s64 	%rd18, %rd1, %rd17;
	ld.global.f32 	%f29, [%rd18];
	fma.rn.f32 	%f30, %f28, %f29, %f27;
	ld.global.f32 	%f31, [%rd8+4];
	mul.wide.u32 	%rd19, %r72, 4;
	add.s64 	%rd20, %rd1, %rd19;
	ld.global.f32 	%f32, [%rd20];
	fma.rn.f32 	%f33, %f31, %f32, %f30;
	ld.global.f32 	%f34, [%rd8+8];
	mul.wide.u32 	%rd21, %r71, 4;
	add.s64 	%rd22, %rd1, %rd21;
	ld.global.f32 	%f35, [%rd22];
	fma.rn.f32 	%f36, %f34, %f35, %f33;
	ld.global.f32 	%f37, [%rd8+12];
	mul.wide.u32 	%rd23, %r70, 4;
	add.s64 	%rd24, %rd1, %rd23;
	ld.global.f32 	%f38, [%rd24];
	fma.rn.f32 	%f66, %f37, %f38, %f36;
	add.s32 	%r77, %r77, 8;
	add.s32 	%r76, %r76, %r10;
	add.s32 	%r75, %r75, %r10;
	add.s32 	%r74, %r74, %r10;
	add.s32 	%r73, %r73, %r10;
	add.s32 	%r72, %r72, %r10;
	add.s32 	%r71, %r71, %r10;
	add.s32 	%r70, %r70, %r10;
	add.s32 	%r69, %r69, %r10;
	add.s32 	%r68, %r68, 8;
	setp.ne.s32 	%p3, %r77, 0;
	@%p3 bra 	$L__BB0_3;
$L__BB0_4:
	setp.eq.s32 	%p4, %r6, 0;
	@%p4 bra 	$L__BB0_12;
	and.b32  	%r38, %r44, 3;
	setp.lt.u32 	%p5, %r6, 4;
	@%p5 bra 	$L__BB0_7;
	add.s32 	%r56, %r79, %r5;
	mul.wide.s32 	%rd25, %r56, 4;
	add.s64 	%rd26, %rd2, %rd25;
	ld.global.f32 	%f40, [%rd26];
	mad.lo.s32 	%r57, %r79, %r44, %r50;
	mul.wide.u32 	%rd27, %r57, 4;
	add.s64 	%rd28, %rd1, %rd27;
	ld.global.f32 	%f41, [%rd28];
	fma.rn.f32 	%f42, %f40, %f41, %f66;
	ld.global.f32 	%f43, [%rd26+4];
	add.s32 	%r58, %r57, %r44;
	mul.wide.u32 	%rd29, %r58, 4;
	add.s64 	%rd30, %rd1, %rd29;
	ld.global.f32 	%f44, [%rd30];
	fma.rn.f32 	%f45, %f43, %f44, %f42;
	ld.global.f32 	%f46, [%rd26+8];
	add.s32 	%r59, %r58, %r44;
	mul.wide.u32 	%rd31, %r59, 4;
	add.s64 	%rd32, %rd1, %rd31;
	ld.global.f32 	%f47, [%rd32];
	fma.rn.f32 	%f48, %f46, %f47, %f45;
	ld.global.f32 	%f49, [%rd26+12];
	add.s32 	%r60, %r59, %r44;
	mul.wide.u32 	%rd33, %r60, 4;
	add.s64 	%rd34, %rd1, %rd33;
	ld.global.f32 	%f50, [%rd34];
	fma.rn.f32 	%f66, %f49, %f50, %f48;
	add.s32 	%r79, %r79, 4;
$L__BB0_7:
	setp.eq.s32 	%p6, %r38, 0;
	@%p6 bra 	$L__BB0_12;
	setp.eq.s32 	%p7, %r38, 1;
	@%p7 bra 	$L__BB0_10;
	add.s32 	%r61, %r79, %r5;
	mul.wide.s32 	%rd35, %r61, 4;
	add.s64 	%rd36, %rd2, %rd35;
	ld.global.f32 	%f52, [%rd36];
	mad.lo.s32 	%r62, %r79, %r44, %r50;
	mul.wide.u32 	%rd37, %r62, 4;
	add.s64 	%rd38, %rd1, %rd37;
	ld.global.f32 	%f53, [%rd38];
	fma.rn.f32 	%f54, %f52, %f53, %f66;
	ld.global.f32 	%f55, [%rd36+4];
	add.s32 	%r63, %r62, %r44;
	mul.wide.u32 	%rd39, %r63, 4;
	add.s64 	%rd40, %rd1, %rd39;
	ld.global.f32 	%f56, [%rd40];
	fma.rn.f32 	%f66, %f55, %f56, %f54;
	add.s32 	%r79, %r79, 2;
$L__BB0_10:
	and.b32  	%r64, %r44, 1;
	setp.eq.b32 	%p8, %r64, 1;
	not.pred 	%p9, %p8;
	@%p9 bra 	$L__BB0_12;
	add.s32 	%r65, %r79, %r5;
	mul.wide.s32 	%rd41, %r65, 4;
	add.s64 	%rd42, %rd2, %rd41;
	ld.global.f32 	%f57, [%rd42];
	mad.lo.s32 	%r66, %r79, %r44, %r50;
	mul.wide.u32 	%rd43, %r66, 4;
	add.s64 	%rd44, %rd1, %rd43;
	ld.global.f32 	%f58, [%rd44];
	fma.rn.f32 	%f66, %f57, %f58, %f66;
$L__BB0_12:
	add.s32 	%r67, %r5, %r50;
	cvta.to.global.u64 	%rd45, %rd4;
	mul.wide.s32 	%rd46, %r67, 4;
	add.s64 	%rd47, %rd45, %rd46;
	st.global.f32 	[%rd47], %f66;
$L__BB0_13:
	ret;

}


// ===== COMPILED SASS (sm_100) =====

	.target	sm_100

	.elftype	@"ET_EXEC"


//--------------------- .note.nv.tkinfo           --------------------------
	.section	.note.nv.tkinfo,"",@"SHT_NOTE"
	.sectionflags	@"SHF_NOTE_NV_TKINFO"
	.tkinfo
        /*0018*/ 	.word	0x00000002
        /*0030*/ 	.string	""
        /*0030*/ 	.string	"ptxas"
        /*0030*/ 	.string	"Cuda compilation tools, release 13.0, V13.0.88"
        /*0030*/ 	.string	"Build cuda_13.0.r13.0/compiler.36424714_0"
        /*0030*/ 	.string	"-arch sm_100 -m 64 "



//--------------------- .note.nv.cuinfo           --------------------------
	.section	.note.nv.cuinfo,"",@"SHT_NOTE"
	.sectionflags	@"SHF_NOTE_NV_CUINFO"
        /*0018*/ 	.short	0x0002
        /*001a*/ 	.short	0x0064
        /*001c*/ 	.short	0x0082
	.zero		2


//--------------------- .nv.info                  --------------------------
	.section	.nv.info,"",@"SHT_CUDA_INFO"
	.align	4


	//----- nvinfo : EIATTR_REGCOUNT
	.align		4
        /*0000*/ 	.byte	0x04, 0x2f
        /*0002*/ 	.short	(.L_1 - .L_0)
	.align		4
.L_0:
        /*0004*/ 	.word	index@(_Z14matrix_mul_gpuPKfS0_Pfi)
        /*0008*/ 	.word	0x00000020


	//----- nvinfo : EIATTR_FRAME_SIZE
	.align		4
.L_1:
        /*000c*/ 	.byte	0x04, 0x11
        /*000e*/ 	.short	(.L_3 - .L_2)
	.align		4
.L_2:
        /*0010*/ 	.word	index@(_Z14matrix_mul_gpuPKfS0_Pfi)
        /*0014*/ 	.word	0x00000000


	//----- nvinfo : EIATTR_MIN_STACK_SIZE
	.align		4
.L_3:
        /*0018*/ 	.byte	0x04, 0x12
        /*001a*/ 	.short	(.L_5 - .L_4)
	.align		4
.L_4:
        /*001c*/ 	.word	index@(_Z14matrix_mul_gpuPKfS0_Pfi)
        /*0020*/ 	.word	0x00000000
.L_5:


//--------------------- .nv.compat                --------------------------
	.section	.nv.compat,"",@"SHT_CUDA_COMPAT_INFO"
	.align	4
        /*0000*/ 	.byte	0x02, 0x09, 0x00, 0x00, 0x02, 0x02, 0x01, 0x00, 0x02, 0x05, 0x05, 0x00, 0x03, 0x07, 0x01, 0x01
        /*0010*/ 	.byte	0x02, 0x03, 0x00, 0x00, 0x02, 0x06, 0x01, 0x00, 0x04, 0x0b, 0x08, 0x00, 0x09, 0x00, 0x00, 0x00
        /*0020*/ 	.byte	0x00, 0x00, 0x00, 0x00


//--------------------- .nv.info._Z14matrix_mul_gpuPKfS0_Pfi --------------------------
	.section	.nv.info._Z14matrix_mul_gpuPKfS0_Pfi,"",@"SHT_CUDA_INFO"
	.sectionflags	@""
	.align	4


	//----- nvinfo : EIATTR_CUDA_API_VERSION
	.align		4
        /*0000*/ 	.byte	0x04, 0x37
        /*0002*/ 	.short	(.L_7 - .L_6)
.L_6:
        /*0004*/ 	.word	0x00000082


	//----- nvinfo : EIATTR_KPARAM_INFO
	.align		4
.L_7:
        /*0008*/ 	.byte	0x04, 0x17
        /*000a*/ 	.short	(.L_9 - .L_8)
.L_8:
        /*000c*/ 	.word	0x00000000
        /*0010*/ 	.short	0x0003
        /*0012*/ 	.short	0x0018
        /*0014*/ 	.byte	0x00, 0xf0, 0x11, 0x00


	//----- nvinfo : EIATTR_KPARAM_INFO
	.align		4
.L_9:
        /*0018*/ 	.byte	0x04, 0x17
        /*001a*/ 	.short	(.L_11 - .L_10)
.L_10:
        /*001c*/ 	.word	0x00000000
        /*0020*/ 	.short	0x0002
        /*0022*/ 	.short	0x0010
        /*0024*/ 	.byte	0x00, 0xf5, 0x21, 0x00


	//----- nvinfo : EIATTR_KPARAM_INFO
	.align		4
.L_11:
        /*0028*/ 	.byte	0x04, 0x17
        /*002a*/ 	.short	(.L_13 - .L_12)
.L_12:
        /*002c*/ 	.word	0x00000000
        /*0030*/ 	.short	0x0001
        /*0032*/ 	.short	0x0008
        /*0034*/ 	.byte	0x00, 0xf5, 0x21, 0x00


	//----- nvinfo : EIATTR_KPARAM_INFO
	.align		4
.L_13:
        /*0038*/ 	.byte	0x04, 0x17
        /*003a*/ 	.short	(.L_15 - .L_14)
.L_14:
        /*003c*/ 	.word	0x00000000
        /*0040*/ 	.short	0x0000
        /*0042*/ 	.short	0x0000
        /*0044*/ 	.byte	0x00, 0xf5, 0x21, 0x00


	//----- nvinfo : EIATTR_SPARSE_MMA_MASK
	.align		4
.L_15:
        /*0048*/ 	.byte	0x03, 0x50
        /*004a*/ 	.short	0x0000


	//----- nvinfo : EIATTR_MAXREG_COUNT
	.align		4
        /*004c*/ 	.byte	0x03, 0x1b
        /*004e*/ 	.short	0x00ff


	//----- nvinfo : EIATTR_MERCURY_ISA_VERSION
	.align		4
        /*0050*/ 	.byte	0x03, 0x5f
        /*0052*/ 	.short	0x0101


	//----- nvinfo : EIATTR_VRC_CTA_INIT_COUNT
	.align		4
        /*0054*/ 	.byte	0x02, 0x4a
	.zero		1
	.zero		1


	//----- nvinfo : EIATTR_EXIT_INSTR_OFFSETS
	.align		4
        /*0058*/ 	.byte	0x04, 0x1c
        /*005a*/ 	.short	(.L_17 - .L_16)


	//   ....[0]....
.L_16:
        /*005c*/ 	.word	0x000000d0


	//   ....[1]....
        /*0060*/ 	.word	0x00000930


	//----- nvinfo : EIATTR_CBANK_PARAM_SIZE
	.align		4
.L_17:
        /*0064*/ 	.byte	0x03, 0x19
        /*0066*/ 	.short	0x001c


	//----- nvinfo : EIATTR_PARAM_CBANK
	.align		4
        /*0068*/ 	.byte	0x04, 0x0a
        /*006a*/ 	.short	(.L_19 - .L_18)
	.align		4
.L_18:
        /*006c*/ 	.word	index@(.nv.constant0._Z14matrix_mul_gpuPKfS0_Pfi)
        /*0070*/ 	.short	0x0380
        /*0072*/ 	.short	0x001c


	//----- nvinfo : EIATTR_SW_WAR
	.align		4
.L_19:
        /*0074*/ 	.byte	0x04, 0x36
        /*0076*/ 	.short	(.L_21 - .L_20)
.L_20:
        /*0078*/ 	.word	0x00000008
.L_21:


//--------------------- .nv.callgraph             --------------------------
	.section	.nv.callgraph,"",@"SHT_CUDA_CALLGRAPH"
	.align	4
	.sectionentsize	8
	.align		4
        /*0000*/ 	.word	0x00000000
	.align		4
        /*0004*/ 	.word	0xffffffff
	.align		4
        /*0008*/ 	.word	0x00000000
	.align		4
        /*000c*/ 	.word	0xfffffffe
	.align		4
        /*0010*/ 	.word	0x00000000
	.align		4
        /*0014*/ 	.word	0xfffffffd
	.align		4
        /*0018*/ 	.word	0x00000000
	.align		4
        /*001c*/ 	.word	0xfffffffc


//--------------------- .text._Z14matrix_mul_gpuPKfS0_Pfi --------------------------
	.section	.text._Z14matrix_mul_gpuPKfS0_Pfi,"ax",@progbits
	.align	128
        .global         _Z14matrix_mul_gpuPKfS0_Pfi
        .type           _Z14matrix_mul_gpuPKfS0_Pfi,@function
        .size           _Z14matrix_mul_gpuPKfS0_Pfi,(.L_x_5 - _Z14matrix_mul_gpuPKfS0_Pfi)
        .other          _Z14matrix_mul_gpuPKfS0_Pfi,@"STO_CUDA_ENTRY STV_DEFAULT"
_Z14matrix_mul_gpuPKfS0_Pfi:
.text._Z14matrix_mul_gpuPKfS0_Pfi:
[----:B------:R-:W-:Y:S01]  /*0000*/  LDC R1, c[0x0][0x37c] ;  /* 0x0000df00ff017b82 */ /* 0x000fe20000000800 */
[----:B------:R-:W0:Y:S07]  /*0010*/  S2R R4, SR_TID.X ;  /* 0x0000000000047919 */ /* 0x000e2e0000002100 */
[----:B------:R-:W1:Y:S01]  /*0020*/  S2UR UR5, SR_CTAID.Y ;  /* 0x00000000000579c3 */ /* 0x000e620000002600 */
[----:B------:R-:W0:Y:S01]  /*0030*/  LDCU UR6, c[0x0][0x360] ;  /* 0x00006c00ff0677ac */ /* 0x000e220008000800 */
[----:B------:R-:W0:Y:S01]  /*0040*/  S2R R3, SR_CTAID.X ;  /* 0x0000000000037919 */ /* 0x000e220000002500 */
[----:B------:R-:W1:Y:S01]  /*0050*/  LDCU UR4, c[0x0][0x364] ;  /* 0x00006c80ff0477ac */ /* 0x000e620008000800 */
[----:B------:R-:W2:Y:S04]  /*0060*/  S2R R9, SR_TID.Y ;  /* 0x0000000000097919 */ /* 0x000ea80000002200 */
[----:B------:R-:W3:Y:S01]  /*0070*/  LDC R0, c[0x0][0x398] ;  /* 0x0000e600ff007b82 */ /* 0x000ee20000000800 */
[----:B-1----:R-:W-:Y:S01]  /*0080*/  UIMAD UR4, UR4, UR5, URZ ;  /* 0x00000005040472a4 */ /* 0x002fe2000f8e02ff */
[----:B0-----:R-:W-:-:S05]  /*0090*/  IMAD R4, R3, UR6, R4 ;  /* 0x0000000603047c24 */ /* 0x001fca000f8e0204 */
[----:B--2---:R-:W-:-:S04]  /*00a0*/  IADD3 R3, PT, PT, R9, UR4, RZ ;  /* 0x0000000409037c10 */ /* 0x004fc8000fffe0ff */
[----:B------:R-:W-:-:S04]  /*00b0*/  VIMNMX R5, PT, PT, R4, R3, !PT ;  /* 0x0000000304057248 */ /* 0x000fc80007fe0100 */
[----:B---3--:R-:W-:-:S13]  /*00c0*/  ISETP.GE.AND P0, PT, R5, R0, PT ;  /* 0x000000000500720c */ /* 0x008fda0003f06270 */
[----:B------:R-:W-:Y:S05]  /*00d0*/  @P0 EXIT ;  /* 0x000000000000094d */ /* 0x000fea0003800000 */
[C---:B------:R-:W-:Y:S01]  /*00e0*/  ISETP.GE.U32.AND P1, PT, R0.reuse, 0x8, PT ;  /* 0x000000080000780c */ /* 0x040fe20003f26070 */
[----:B------:R-:W0:Y:S01]  /*00f0*/  LDCU.64 UR8, c[0x0][0x358] ;  /* 0x00006b00ff0877ac */ /* 0x000e220008000a00 */
[----:B------:R-:W-:Y:S01]  /*0100*/  LOP3.LUT R2, R0, 0x7, RZ, 0xc0, !PT ;  /* 0x0000000700027812 */ /* 0x000fe200078ec0ff */
[----:B------:R-:W-:Y:S02]  /*0110*/  HFMA2 R10, -RZ, RZ, 0, 0 ;  /* 0x00000000ff0a7431 */ /* 0x000fe400000001ff */
[----:B------:R-:W-:Y:S01]  /*0120*/  IMAD R4, R4, R0, RZ ;  /* 0x0000000004047224 */ /* 0x000fe200078e02ff */
[----:B------:R-:W-:Y:S02]  /*0130*/  MOV R7, RZ ;  /* 0x000000ff00077202 */ /* 0x000fe40000000f00 */
[----:B------:R-:W-:-:S05]  /*0140*/  ISETP.NE.AND P0, PT, R2, RZ, PT ;  /* 0x000000ff0200720c */ /* 0x000fca0003f05270 */
[----:B------:R-:W-:Y:S08]  /*0150*/  @!P1 BRA `(.L_x_0) ;  /* 0x0000000000fc9947 */ /* 0x000ff00003800000 */
[----:B------:R-:W1:Y:S01]  /*0160*/  LDCU.64 UR6, c[0x0][0x380] ;  /* 0x00007000ff0677ac */ /* 0x000e620008000a00 */
[C---:B------:R-:W-:Y:S01]  /*0170*/  LOP3.LUT R7, R0.reuse, 0x7ffffff8, RZ, 0xc0, !PT ;  /* 0x7ffffff800077812 */ /* 0x040fe200078ec0ff */
[C-C-:B------:R-:W-:Y:S01]  /*0180*/  IMAD R11, R0.reuse, 0x3, R3.reuse ;  /* 0x00000003000b7824 */ /* 0x140fe200078e0203 */
[CC--:B------:R-:W-:Y:S01]  /*0190*/  LEA R5, R0.reuse, R3.reuse, 0x1 ;  /* 0x0000000300057211 */ /* 0x0c0fe200078e08ff */
[C-C-:B------:R-:W-:Y:S01]  /*01a0*/  IMAD R15, R0.reuse, 0x5, R3.reuse ;  /* 0x00000005000f7824 */ /* 0x140fe200078e0203 */
[CC--:B------:R-:W-:Y:S01]  /*01b0*/  LEA R13, R0.reuse, R3.reuse, 0x2 ;  /* 0x00000003000d7211 */ /* 0x0c0fe200078e10ff */
[C-C-:B------:R-:W-:Y:S01]  /*01c0*/  IMAD R17, R0.reuse, 0x6, R3.reuse ;  /* 0x0000000600117824 */ /* 0x140fe200078e0203 */
[----:B------:R-:W-:Y:S01]  /*01d0*/  MOV R10, RZ ;  /* 0x000000ff000a7202 */ /* 0x000fe20000000f00 */
[----:B------:R-:W-:Y:S01]  /*01e0*/  IMAD R25, R0, 0x7, R3 ;  /* 0x0000000700197824 */ /* 0x000fe200078e0203 */
[----:B------:R-:W-:Y:S02]  /*01f0*/  MOV R8, R4 ;  /* 0x0000000400087202 */ /* 0x000fe40000000f00 */
[----:B------:R-:W-:-:S02]  /*0200*/  MOV R29, R3 ;  /* 0x00000003001d7202 */ /* 0x000fc40000000f00 */
[----:B------:R-:W-:Y:S02]  /*0210*/  IADD3 R6, PT, PT, -R7, RZ, RZ ;  /* 0x000000ff07067210 */ /* 0x000fe40007ffe1ff */
[----:B------:R-:W-:Y:S01]  /*0220*/  IADD3 R9, PT, PT, R0, UR4, R9 ;  /* 0x0000000400097c10 */ /* 0x000fe2000fffe009 */
[----:B-1----:R-:W-:-:S04]  /*0230*/  UIADD3 UR5, UP0, UPT, UR6, 0x10, URZ ;  /* 0x0000001006057890 */ /* 0x002fc8000ff1e0ff */
[----:B------:R-:W-:-:S12]  /*0240*/  UIADD3.X UR4, UPT, UPT, URZ, UR7, URZ, UP0, !UPT ;  /* 0x00000007ff047290 */ /* 0x000fd800087fe4ff */
.L_x_1:
[----:B------:R-:W1:Y:S01]  /*0250*/  LDC.64 R18, c[0x0][0x388] ;  /* 0x0000e200ff127b82 */ /* 0x000e620000000a00 */
[----:B------:R-:W-:Y:S02]  /*0260*/  MOV R20, UR5 ;  /* 0x0000000500147c02 */ /* 0x000fe40008000f00 */
[----:B------:R-:W-:-:S03]  /*0270*/  MOV R21, UR4 ;  /* 0x0000000400157c02 */ /* 0x000fc60008000f00 */
[----:B------:R-:W-:-:S05]  /*0280*/  IMAD.WIDE R20, R8, 0x4, R20 ;  /* 0x0000000408147825 */ /* 0x000fca00078e0214 */
[----:B0-----:R-:W2:Y:S04]  /*0290*/  LDG.E R12, desc[UR8][R20.64+-0x10] ;  /* 0xfffff008140c7981 */ /* 0x001ea8000c1e1900 */
[----:B------:R-:W3:Y:S04]  /*02a0*/  LDG.E R14, desc[UR8][R20.64+-0xc] ;  /* 0xfffff408140e7981 */ /* 0x000ee8000c1e1900 */
[----:B------:R-:W4:Y:S01]  /*02b0*/  LDG.E R28, desc[UR8][R20.64+-0x8] ;  /* 0xfffff808141c7981 */ /* 0x000f22000c1e1900 */
[----:B-1----:R-:W-:-:S03]  /*02c0*/  IMAD.WIDE.U32 R22, R29, 0x4, R18 ;  /* 0x000000041d167825 */ /* 0x002fc600078e0012 */
[----:B------:R-:W5:Y:S04]  /*02d0*/  LDG.E R16, desc[UR8][R20.64+-0x4] ;  /* 0xfffffc0814107981 */ /* 0x000f68000c1e1900 */
[----:B------:R-:W2:Y:S01]  /*02e0*/  LDG.E R23, desc[UR8][R22.64] ;  /* 0x0000000816177981 */ /* 0x000ea2000c1e1900 */
[----:B------:R-:W-:-:S04]  /*02f0*/  IMAD.WIDE.U32 R26, R9, 0x4, R18 ;  /* 0x00000004091a7825 */ /* 0x000fc800078e0012 */
[----:B--2---:R-:W-:Y:S01]  /*0300*/  FFMA R10, R12, R23, R10 ;  /* 0x000000170c0a7223 */ /* 0x004fe2000000000a */
[--C-:B------:R-:W-:Y:S01]  /*0310*/  IMAD.WIDE.U32 R22, R5, 0x4, R18.reuse ;  /* 0x0000000405167825 */ /* 0x100fe200078e0012 */
[----:B------:R0:W3:Y:S05]  /*0320*/  LDG.E R12, desc[UR8][R26.64] ;  /* 0x000000081a0c7981 */ /* 0x0000ea000c1e1900 */
[----:B------:R-:W4:Y:S01]  /*0330*/  LDG.E R23, desc[UR8][R22.64] ;  /* 0x0000000816177981 */ /* 0x000f22000c1e1900 */
[----:B0-----:R-:W-:-:S05]  /*0340*/  IMAD.WIDE.U32 R26, R11, 0x4, R18 ;  /* 0x000000040b1a7825 */ /* 0x001fca00078e0012 */
[----:B------:R0:W5:Y:S02]  /*0350*/  LDG.E R24, desc[UR8][R26.64] ;  /* 0x000000081a187981 */ /* 0x000164000c1e1900 */
[----:B0-----:R-:W-:-:S04]  /*0360*/  IMAD.WIDE.U32 R26, R13, 0x4, R18 ;  /* 0x000000040d1a7825 */ /* 0x001fc800078e0012 */
[----:B---3--:R-:W-:Y:S02]  /*0370*/  FFMA R10, R14, R12, R10 ;  /* 0x0000000c0e0a7223 */ /* 0x008fe4000000000a */
[----:B------:R-:W2:Y:S02]  /*0380*/  LDG.E R14, desc[UR8][R20.64+0x4] ;  /* 0x00000408140e7981 */ /* 0x000ea4000c1e1900 */
[----:B----4-:R-:W-:Y:S01]  /*0390*/  FFMA R10, R28, R23, R10 ;  /* 0x000000171c0a7223 */ /* 0x010fe2000000000a */
[----:B------:R-:W-:Y:S01]  /*03a0*/  IMAD.WIDE.U32 R22, R15, 0x4, R18 ;  /* 0x000000040f167825 */ /* 0x000fe200078e0012 */
[----:B------:R-:W3:Y:S04]  /*03b0*/  LDG.E R12, desc[UR8][R20.64+0x8] ;  /* 0x00000808140c7981 */ /* 0x000ee8000c1e1900 */
[----:B------:R-:W4:Y:S01]  /*03c0*/  LDG.E R28, desc[UR8][R20.64+0xc] ;  /* 0x00000c08141c7981 */ /* 0x000f22000c1e1900 */
[----:B-----5:R-:W-:-:S03]  /*03d0*/  FFMA R10, R16, R24, R10 ;  /* 0x00000018100a7223 */ /* 0x020fc6000000000a */
[----:B------:R-:W2:Y:S04]  /*03e0*/  LDG.E R23, desc[UR8][R22.64] ;  /* 0x0000000816177981 */ /* 0x000ea8000c1e1900 */
[----:B------:R0:W5:Y:S04]  /*03f0*/  LDG.E R24, desc[UR8][R26.64] ;  /* 0x000000081a187981 */ /* 0x000168000c1e1900 */
[----:B------:R-:W5:Y:S01]  /*0400*/  LDG.E R16, desc[UR8][R20.64] ;  /* 0x0000000814107981 */ /* 0x000f62000c1e1900 */
[----:B0-----:R-:W-:-:S04]  /*0410*/  IMAD.WIDE.U32 R26, R17, 0x4, R18 ;  /* 0x00000004111a7825 */ /* 0x001fc800078e0012 */
[----:B------:R-:W-:Y:S02]  /*0420*/  IMAD.WIDE.U32 R18, R25, 0x4, R18 ;  /* 0x0000000419127825 */ /* 0x000fe400078e0012 */
[----:B------:R-:W3:Y:S04]  /*0430*/  LDG.E R27, desc[UR8][R26.64] ;  /* 0x000000081a1b7981 */ /* 0x000ee8000c1e1900 */
[----:B------:R-:W4:Y:S01]  /*0440*/  LDG.E R19, desc[UR8][R18.64] ;  /* 0x0000000812137981 */ /* 0x000f22000c1e1900 */
[----:B------:R-:W-:-:S04]  /*0450*/  IADD3 R6, PT, PT, R6, 0x8, RZ ;  /* 0x0000000806067810 */ /* 0x000fc80007ffe0ff */
[----:B------:R-:W-:Y:S02]  /*0460*/  ISETP.NE.AND P1, PT, R6, RZ, PT ;  /* 0x000000ff0600720c */ /* 0x000fe40003f25270 */
[C---:B------:R-:W-:Y:S02]  /*0470*/  LEA R9, R0.reuse, R9, 0x3 ;  /* 0x0000000900097211 */ /* 0x040fe400078e18ff */
[C---:B------:R-:W-:Y:S02]  /*0480*/  LEA R5, R0.reuse, R5, 0x3 ;  /* 0x0000000500057211 */ /* 0x040fe400078e18ff */
[C---:B------:R-:W-:Y:S02]  /*0490*/  LEA R11, R0.reuse, R11, 0x3 ;  /* 0x0000000b000b7211 */ /* 0x040fe400078e18ff */
[C---:B------:R-:W-:Y:S02]  /*04a0*/  LEA R13, R0.reuse, R13, 0x3 ;  /* 0x0000000d000d7211 */ /* 0x040fe400078e18ff */
[----:B------:R-:W-:-:S02]  /*04b0*/  LEA R15, R0, R15, 0x3 ;  /* 0x0000000f000f7211 */ /* 0x000fc400078e18ff */
[C---:B------:R-:W-:Y:S02]  /*04c0*/  LEA R17, R0.reuse, R17, 0x3 ;  /* 0x0000001100117211 */ /* 0x040fe400078e18ff */
[C---:B------:R-:W-:Y:S02]  /*04d0*/  LEA R25, R0.reuse, R25, 0x3 ;  /* 0x0000001900197211 */ /* 0x040fe400078e18ff */
[----:B------:R-:W-:Y:S02]  /*04e0*/  LEA R29, R0, R29, 0x3 ;  /* 0x0000001d001d7211 */ /* 0x000fe400078e18ff */
[----:B------:R-:W-:Y:S01]  /*04f0*/  IADD3 R8, PT, PT, R8, 0x8, RZ ;  /* 0x0000000808087810 */ /* 0x000fe20007ffe0ff */
[----:B-----5:R-:W-:-:S04]  /*0500*/  FFMA R10, R16, R24, R10 ;  /* 0x00000018100a7223 */ /* 0x020fc8000000000a */
[----:B--2---:R-:W-:-:S04]  /*0510*/  FFMA R10, R14, R23, R10 ;  /* 0x000000170e0a7223 */ /* 0x004fc8000000000a */
[----:B---3--:R-:W-:-:S04]  /*0520*/  FFMA R10, R12, R27, R10 ;  /* 0x0000001b0c0a7223 */ /* 0x008fc8000000000a */
[----:B----4-:R-:W-:Y:S01]  /*0530*/  FFMA R10, R28, R19, R10 ;  /* 0x000000131c0a7223 */ /* 0x010fe2000000000a */
[----:B------:R-:W-:Y:S06]  /*0540*/  @P1 BRA `(.L_x_1) ;  /* 0xfffffffc00401947 */ /* 0x000fec000383ffff */
.L_x_0:
[----:B------:R-:W-:Y:S05]  /*0550*/  @!P0 BRA `(.L_x_2) ;  /* 0x0000000000e48947 */ /* 0x000fea0003800000 */
[----:B------:R-:W-:Y:S02]  /*0560*/  ISETP.GE.U32.AND P0, PT, R2, 0x4, PT ;  /* 0x000000040200780c */ /* 0x000fe40003f06070 */
[----:B------:R-:W-:-:S04]  /*0570*/  LOP3.LUT R6, R0, 0x3, RZ, 0xc0, !PT ;  /* 0x0000000300067812 */ /* 0x000fc800078ec0ff */
[----:B------:R-:W-:-:S07]  /*0580*/  ISETP.NE.AND P1, PT, R6, RZ, PT ;  /* 0x000000ff0600720c */ /* 0x000fce0003f25270 */
[----:B------:R-:W-:Y:S06]  /*0590*/  @!P0 BRA `(.L_x_3) ;  /* 0x0000000000648947 */ /* 0x000fec0003800000 */
[----:B------:R-:W1:Y:S01]  /*05a0*/  LDC.64 R8, c[0x0][0x388] ;  /* 0x0000e200ff087b82 */ /* 0x000e620000000a00 */
[----:B------:R-:W-:Y:S01]  /*05b0*/  IMAD R19, R7, R0, R3 ;  /* 0x0000000007137224 */ /* 0x000fe200078e0203 */
[----:B------:R-:W-:-:S04]  /*05c0*/  IADD3 R5, PT, PT, R4, R7, RZ ;  /* 0x0000000704057210 */ /* 0x000fc80007ffe0ff */
[-C--:B------:R-:W-:Y:S02]  /*05d0*/  IADD3 R17, PT, PT, R19, R0.reuse, RZ ;  /* 0x0000000013117210 */ /* 0x080fe40007ffe0ff */
[----:B------:R-:W2:Y:S02]  /*05e0*/  LDC.64 R12, c[0x0][0x380] ;  /* 0x0000e000ff0c7b82 */ /* 0x000ea40000000a00 */
[----:B------:R-:W-:Y:S01]  /*05f0*/  IADD3 R11, PT, PT, R17, R0, RZ ;  /* 0x00000000110b7210 */ /* 0x000fe20007ffe0ff */
[----:B-1----:R-:W-:-:S04]  /*0600*/  IMAD.WIDE.U32 R18, R19, 0x4, R8 ;  /* 0x0000000413127825 */ /* 0x002fc800078e0008 */
[----:B------:R-:W-:Y:S02]  /*0610*/  IMAD.WIDE.U32 R16, R17, 0x4, R8 ;  /* 0x0000000411107825 */ /* 0x000fe400078e0008 */
[----:B0-----:R-:W3:Y:S02]  /*0620*/  LDG.E R18, desc[UR8][R18.64] ;  /* 0x0000000812127981 */ /* 0x001ee4000c1e1900 */
[----:B--2---:R-:W-:Y:S02]  /*0630*/  IMAD.WIDE R12, R5, 0x4, R12 ;  /* 0x00000004050c7825 */ /* 0x004fe400078e020c */
[----:B------:R-:W2:Y:S02]  /*0640*/  LDG.E R16, desc[UR8][R16.64] ;  /* 0x0000000810107981 */ /* 0x000ea4000c1e1900 */
[C-C-:B------:R-:W-:Y:S01]  /*0650*/  IMAD.WIDE.U32 R14, R11.reuse, 0x4, R8.reuse ;  /* 0x000000040b0e7825 */ /* 0x140fe200078e0008 */
[----:B------:R-:W-:Y:S01]  /*0660*/  IADD3 R11, PT, PT, R11, R0, RZ ;  /* 0x000000000b0b7210 */ /* 0x000fe20007ffe0ff */
[----:B------:R-:W3:Y:S04]  /*0670*/  LDG.E R5, desc[UR8][R12.64] ;  /* 0x000000080c057981 */ /* 0x000ee8000c1e1900 */
[----:B------:R-:W2:Y:S01]  /*0680*/  LDG.E R2, desc[UR8][R12.64+0x4] ;  /* 0x000004080c027981 */ /* 0x000ea2000c1e1900 */
[----:B------:R-:W-:-:S03]  /*0690*/  IMAD.WIDE.U32 R8, R11, 0x4, R8 ;  /* 0x000000040b087825 */ /* 0x000fc600078e0008 */
[----:B------:R-:W4:Y:S04]  /*06a0*/  LDG.E R14, desc[UR8][R14.64] ;  /* 0x000000080e0e7981 */ /* 0x000f28000c1e1900 */
[----:B------:R-:W4:Y:S04]  /*06b0*/  LDG.E R11, desc[UR8][R12.64+0x8] ;  /* 0x000008080c0b7981 */ /* 0x000f28000c1e1900 */
[----:B------:R-:W5:Y:S04]  /*06c0*/  LDG.E R21, desc[UR8][R12.64+0xc] ;  /* 0x00000c080c157981 */ /* 0x000f68000c1e1900 */
[----:B------:R-:W5:Y:S01]  /*06d0*/  LDG.E R8, desc[UR8][R8.64] ;  /* 0x0000000808087981 */ /* 0x000f62000c1e1900 */
[----:B------:R-:W-:Y:S01]  /*06e0*/  IADD3 R7, PT, PT, R7, 0x4, RZ ;  /* 0x0000000407077810 */ /* 0x000fe20007ffe0ff */
[----:B---3--:R-:W-:-:S04]  /*06f0*/  FFMA R5, R5, R18, R10 ;  /* 0x0000001205057223 */ /* 0x008fc8000000000a */
[----:B--2---:R-:W-:-:S04]  /*0700*/  FFMA R2, R2, R16, R5 ;  /* 0x0000001002027223 */ /* 0x004fc80000000005 */
[----:B----4-:R-:W-:-:S04]  /*0710*/  FFMA R2, R11, R14, R2 ;  /* 0x0000000e0b027223 */ /* 0x010fc80000000002 */
[----:B-----5:R-:W-:-:S07]  /*0720*/  FFMA R10, R21, R8, R2 ;  /* 0x00000008150a7223 */ /* 0x020fce0000000002 */
.L_x_3:
[----:B------:R-:W-:Y:S05]  /*0730*/  @!P1 BRA `(.L_x_2) ;  /* 0x00000000006c9947 */ /* 0x000fea0003800000 */
[----:B------:R-:W1:Y:S01]  /*0740*/  LDC.64 R18, c[0x0][0x388] ;  /* 0x0000e200ff127b82 */ /* 0x000e620000000a00 */
[----:B------:R-:W-:Y:S02]  /*0750*/  ISETP.NE.AND P0, PT, R6, 0x1, PT ;  /* 0x000000010600780c */ /* 0x000fe40003f05270 */
[----:B------:R-:W-:-:S04]  /*0760*/  LOP3.LUT R2, R0, 0x1, RZ, 0xc0, !PT ;  /* 0x0000000100027812 */ /* 0x000fc800078ec0ff */
[----:B------:R-:W-:Y:S01]  /*0770*/  ISETP.NE.U32.AND P1, PT, R2, 0x1, PT ;  /* 0x000000010200780c */ /* 0x000fe20003f25070 */
[----:B------:R-:W2:Y:S06]  /*0780*/  LDC.64 R8, c[0x0][0x380] ;  /* 0x0000e000ff087b82 */ /* 0x000eac0000000a00 */
[C---:B------:R-:W-:Y:S01]  /*0790*/  @P0 IMAD R17, R7.reuse, R0, R3 ;  /* 0x0000000007110224 */ /* 0x040fe200078e0203 */
[----:B------:R-:W-:Y:S01]  /*07a0*/  @P0 IADD3 R5, PT, PT, R4, R7, RZ ;  /* 0x0000000704050210 */ /* 0x000fe20007ffe0ff */
[----:B------:R-:W3:Y:S01]  /*07b0*/  LDC.64 R14, c[0x0][0x380] ;  /* 0x0000e000ff0e7b82 */ /* 0x000ee20000000a00 */
[----:B------:R-:W-:-:S02]  /*07c0*/  @P0 IADD3 R7, PT, PT, R7, 0x2, RZ ;  /* 0x0000000207070810 */ /* 0x000fc40007ffe0ff */
[----:B------:R-:W-:-:S05]  /*07d0*/  @P0 IADD3 R11, PT, PT, R17, R0, RZ ;  /* 0x00000000110b0210 */ /* 0x000fca0007ffe0ff */
[----:B------:R-:W4:Y:S01]  /*07e0*/  LDC.64 R12, c[0x0][0x388] ;  /* 0x0000e200ff0c7b82 */ /* 0x000f220000000a00 */
[----:B-1----:R-:W-:-:S04]  /*07f0*/  @P0 IMAD.WIDE.U32 R16, R17, 0x4, R18 ;  /* 0x0000000411100825 */ /* 0x002fc800078e0012 */
[----:B------:R-:W-:Y:S02]  /*0800*/  @P0 IMAD.WIDE.U32 R18, R11, 0x4, R18 ;  /* 0x000000040b120825 */ /* 0x000fe400078e0012 */
[----:B0-----:R-:W5:Y:S02]  /*0810*/  @P0 LDG.E R16, desc[UR8][R16.64] ;  /* 0x0000000810100981 */ /* 0x001f64000c1e1900 */
[----:B--2---:R-:W-:Y:S01]  /*0820*/  @P0 IMAD.WIDE R8, R5, 0x4, R8 ;  /* 0x0000000405080825 */ /* 0x004fe200078e0208 */
[----:B------:R-:W-:Y:S01]  /*0830*/  @!P1 IADD3 R5, PT, PT, R4, R7, RZ ;  /* 0x0000000704059210 */ /* 0x000fe20007ffe0ff */
[----:B------:R-:W2:Y:S02]  /*0840*/  @P0 LDG.E R18, desc[UR8][R18.64] ;  /* 0x0000000812120981 */ /* 0x000ea4000c1e1900 */
[----:B------:R-:W-:Y:S02]  /*0850*/  @!P1 IMAD R7, R7, R0, R3 ;  /* 0x0000000007079224 */ /* 0x000fe400078e0203 */
[----:B------:R-:W5:Y:S01]  /*0860*/  @P0 LDG.E R11, desc[UR8][R8.64] ;  /* 0x00000008080b0981 */ /* 0x000f62000c1e1900 */
[----:B---3--:R-:W-:-:S03]  /*0870*/  @!P1 IMAD.WIDE R14, R5, 0x4, R14 ;  /* 0x00000004050e9825 */ /* 0x008fc600078e020e */
[----:B------:R-:W2:Y:S04]  /*0880*/  @P0 LDG.E R0, desc[UR8][R8.64+0x4] ;  /* 0x0000040808000981 */ /* 0x000ea8000c1e1900 */
[----:B------:R-:W3:Y:S01]  /*0890*/  @!P1 LDG.E R15, desc[UR8][R14.64] ;  /* 0x000000080e0f9981 */ /* 0x000ee2000c1e1900 */
[----:B----4-:R-:W-:-:S06]  /*08a0*/  @!P1 IMAD.WIDE.U32 R12, R7, 0x4, R12 ;  /* 0x00000004070c9825 */ /* 0x010fcc00078e000c */
[----:B------:R-:W3:Y:S01]  /*08b0*/  @!P1 LDG.E R12, desc[UR8][R12.64] ;  /* 0x000000080c0c9981 */ /* 0x000ee2000c1e1900 */
[----:B-----5:R-:W-:-:S04]  /*08c0*/  @P0 FFMA R11, R11, R16, R10 ;  /* 0x000000100b0b0223 */ /* 0x020fc8000000000a */
[----:B--2---:R-:W-:-:S04]  /*08d0*/  @P0 FFMA R10, R0, R18, R11 ;  /* 0x00000012000a0223 */ /* 0x004fc8000000000b */
[----:B---3--:R-:W-:-:S07]  /*08e0*/  @!P1 FFMA R10, R15, R12, R10 ;  /* 0x0000000c0f0a9223 */ /* 0x008fce000000000a */
.L_x_2:
[----:B------:R-:W1:Y:S01]  /*08f0*/  LDC.64 R6, c[0x0][0x390] ;  /* 0x0000e400ff067b82 */ /* 0x000e620000000a00 */
[----:B------:R-:W-:-:S05]  /*0900*/  IADD3 R3, PT, PT, R3, R4, RZ ;  /* 0x0000000403037210 */ /* 0x000fca0007ffe0ff */
[----:B-1----:R-:W-:-:S05]  /*0910*/  IMAD.WIDE R2, R3, 0x4, R6 ;  /* 0x0000000403027825 */ /* 0x002fca00078e0206 */
[----:B0-----:R-:W-:Y:S01]  /*0920*/  STG.E desc[UR8][R2.64], R10 ;  /* 0x0000000a02007986 */ /* 0x001fe2000c101908 */
[----:B------:R-:W-:Y:S05]  /*0930*/  EXIT ;  /* 0x000000000000794d */ /* 0x000fea0003800000 */
.L_x_4:
[----:B------:R-:W-:-:S00]  /*0940*/  BRA `(.L_x_4) ;  /* 0xfffffffc00fc7947 */ /* 0x000fc0000383ffff */
[----:B------:R-:W-:-:S00]  /*0950*/  NOP ;  /* 0x0000000000007918 */ /* 0x000fc00000000000 */
        /* <DEDUP_REMOVED lines=10> */
.L_x_5:


//--------------------- .nv.shared.reserved.0     --------------------------
	.section	.nv.shared.reserved.0,"aw",@nobits
	.weak		__nv_reservedSMEM_offset_0_alias
	.size		__nv_reservedSMEM_offset_0_alias, 0, 64
	.other		__nv_reservedSMEM_offset_0_alias,@"STO_CUDA_RESERVED_SHARED STV_DEFAULT"
__nv_reservedSMEM_offset_0_alias:
	.zero		0
	.zero		64


//--------------------- .nv.constant0._Z14matrix_mul_gpuPKfS0_Pfi --------------------------
	.section	.nv.constant0._Z14matrix_mul_gpuPKfS0_Pfi,"a",@progbits
	.sectionflags	@""
	.align	4
.nv.constant0._Z14matrix_mul_gpuPKfS0_Pfi:
	.zero		924


//--------------------- SYMBOLS --------------------------

	.type		.nv.reservedSmem.offset0,@object
	.size		.nv.reservedSmem.offset0,0x4
